//
// Generated by NVIDIA NVVM Compiler
//
// Compiler Build ID: CL-36424714
// Cuda compilation tools, release 13.0, V13.0.88
// Based on NVVM 20.0.0
//

.version 9.0
.target sm_100
.address_size 64

	// .globl	_ZN3cub18CUB_300001_SM_10006detail11EmptyKernelIvEEvv
.global .align 1 .b8 _ZN41_INTERNAL_4c4175a0_4_k_cu_83bc0ef7_2444464cuda3std3__45__cpo5beginE[1];
.global .align 1 .b8 _ZN41_INTERNAL_4c4175a0_4_k_cu_83bc0ef7_2444464cuda3std3__45__cpo3endE[1];
.global .align 1 .b8 _ZN41_INTERNAL_4c4175a0_4_k_cu_83bc0ef7_2444464cuda3std3__45__cpo6cbeginE[1];
.global .align 1 .b8 _ZN41_INTERNAL_4c4175a0_4_k_cu_83bc0ef7_2444464cuda3std3__45__cpo4cendE[1];
.global .align 1 .b8 _ZN41_INTERNAL_4c4175a0_4_k_cu_83bc0ef7_2444464cuda3std3__45__cpo6rbeginE[1];
.global .align 1 .b8 _ZN41_INTERNAL_4c4175a0_4_k_cu_83bc0ef7_2444464cuda3std3__45__cpo4rendE[1];
.global .align 1 .b8 _ZN41_INTERNAL_4c4175a0_4_k_cu_83bc0ef7_2444464cuda3std3__45__cpo7crbeginE[1];
.global .align 1 .b8 _ZN41_INTERNAL_4c4175a0_4_k_cu_83bc0ef7_2444464cuda3std3__45__cpo5crendE[1];
.global .align 1 .b8 _ZN41_INTERNAL_4c4175a0_4_k_cu_83bc0ef7_2444464cuda3std3__443_GLOBAL__N__4c4175a0_4_k_cu_83bc0ef7_2444466ignoreE[1];
.global .align 1 .b8 _ZN41_INTERNAL_4c4175a0_4_k_cu_83bc0ef7_2444464cuda3std3__419piecewise_constructE[1];
.global .align 1 .b8 _ZN41_INTERNAL_4c4175a0_4_k_cu_83bc0ef7_2444464cuda3std3__48in_placeE[1];
.global .align 1 .b8 _ZN41_INTERNAL_4c4175a0_4_k_cu_83bc0ef7_2444464cuda3std3__420unreachable_sentinelE[1];
.global .align 1 .b8 _ZN41_INTERNAL_4c4175a0_4_k_cu_83bc0ef7_2444464cuda3std3__47nulloptE[1];
.global .align 1 .b8 _ZN41_INTERNAL_4c4175a0_4_k_cu_83bc0ef7_2444464cuda3std3__48unexpectE[1];
.global .align 1 .b8 _ZN41_INTERNAL_4c4175a0_4_k_cu_83bc0ef7_2444464cuda3std6ranges3__45__cpo4swapE[1];
.global .align 1 .b8 _ZN41_INTERNAL_4c4175a0_4_k_cu_83bc0ef7_2444464cuda3std6ranges3__45__cpo9iter_moveE[1];
.global .align 1 .b8 _ZN41_INTERNAL_4c4175a0_4_k_cu_83bc0ef7_2444464cuda3std6ranges3__45__cpo5beginE[1];
.global .align 1 .b8 _ZN41_INTERNAL_4c4175a0_4_k_cu_83bc0ef7_2444464cuda3std6ranges3__45__cpo3endE[1];
.global .align 1 .b8 _ZN41_INTERNAL_4c4175a0_4_k_cu_83bc0ef7_2444464cuda3std6ranges3__45__cpo6cbeginE[1];
.global .align 1 .b8 _ZN41_INTERNAL_4c4175a0_4_k_cu_83bc0ef7_2444464cuda3std6ranges3__45__cpo4cendE[1];
.global .align 1 .b8 _ZN41_INTERNAL_4c4175a0_4_k_cu_83bc0ef7_2444464cuda3std6ranges3__45__cpo7advanceE[1];
.global .align 1 .b8 _ZN41_INTERNAL_4c4175a0_4_k_cu_83bc0ef7_2444464cuda3std6ranges3__45__cpo9iter_swapE[1];
.global .align 1 .b8 _ZN41_INTERNAL_4c4175a0_4_k_cu_83bc0ef7_2444464cuda3std6ranges3__45__cpo4nextE[1];
.global .align 1 .b8 _ZN41_INTERNAL_4c4175a0_4_k_cu_83bc0ef7_2444464cuda3std6ranges3__45__cpo4prevE[1];
.global .align 1 .b8 _ZN41_INTERNAL_4c4175a0_4_k_cu_83bc0ef7_2444464cuda3std6ranges3__45__cpo4dataE[1];
.global .align 1 .b8 _ZN41_INTERNAL_4c4175a0_4_k_cu_83bc0ef7_2444464cuda3std6ranges3__45__cpo5cdataE[1];
.global .align 1 .b8 _ZN41_INTERNAL_4c4175a0_4_k_cu_83bc0ef7_2444464cuda3std6ranges3__45__cpo4sizeE[1];
.global .align 1 .b8 _ZN41_INTERNAL_4c4175a0_4_k_cu_83bc0ef7_2444464cuda3std6ranges3__45__cpo5ssizeE[1];
.global .align 1 .b8 _ZN41_INTERNAL_4c4175a0_4_k_cu_83bc0ef7_2444464cuda3std6ranges3__45__cpo8distanceE[1];
.global .align 1 .b8 _ZN41_INTERNAL_4c4175a0_4_k_cu_83bc0ef7_2444466thrust24THRUST_300001_SM_1000_NS8cuda_cub3parE[1];
.global .align 1 .b8 _ZN41_INTERNAL_4c4175a0_4_k_cu_83bc0ef7_2444466thrust24THRUST_300001_SM_1000_NS8cuda_cub10par_nosyncE[1];
.global .align 1 .b8 _ZN41_INTERNAL_4c4175a0_4_k_cu_83bc0ef7_2444466thrust24THRUST_300001_SM_1000_NS6system6detail10sequential3seqE[1];
.global .align 1 .b8 _ZN41_INTERNAL_4c4175a0_4_k_cu_83bc0ef7_2444466thrust24THRUST_300001_SM_1000_NS12placeholders2_1E[1];
.global .align 1 .b8 _ZN41_INTERNAL_4c4175a0_4_k_cu_83bc0ef7_2444466thrust24THRUST_300001_SM_1000_NS12placeholders2_2E[1];
.global .align 1 .b8 _ZN41_INTERNAL_4c4175a0_4_k_cu_83bc0ef7_2444466thrust24THRUST_300001_SM_1000_NS12placeholders2_3E[1];
.global .align 1 .b8 _ZN41_INTERNAL_4c4175a0_4_k_cu_83bc0ef7_2444466thrust24THRUST_300001_SM_1000_NS12placeholders2_4E[1];
.global .align 1 .b8 _ZN41_INTERNAL_4c4175a0_4_k_cu_83bc0ef7_2444466thrust24THRUST_300001_SM_1000_NS12placeholders2_5E[1];
.global .align 1 .b8 _ZN41_INTERNAL_4c4175a0_4_k_cu_83bc0ef7_2444466thrust24THRUST_300001_SM_1000_NS12placeholders2_6E[1];
.global .align 1 .b8 _ZN41_INTERNAL_4c4175a0_4_k_cu_83bc0ef7_2444466thrust24THRUST_300001_SM_1000_NS12placeholders2_7E[1];
.global .align 1 .b8 _ZN41_INTERNAL_4c4175a0_4_k_cu_83bc0ef7_2444466thrust24THRUST_300001_SM_1000_NS12placeholders2_8E[1];
.global .align 1 .b8 _ZN41_INTERNAL_4c4175a0_4_k_cu_83bc0ef7_2444466thrust24THRUST_300001_SM_1000_NS12placeholders2_9E[1];
.global .align 1 .b8 _ZN41_INTERNAL_4c4175a0_4_k_cu_83bc0ef7_2444466thrust24THRUST_300001_SM_1000_NS12placeholders3_10E[1];
.global .align 1 .b8 _ZN41_INTERNAL_4c4175a0_4_k_cu_83bc0ef7_2444466thrust24THRUST_300001_SM_1000_NS3seqE[1];

.visible .entry _ZN3cub18CUB_300001_SM_10006detail11EmptyKernelIvEEvv()
{


	ret;

}


// ===== COMPILED SASS (sm_100) =====

	.target	sm_100

	.elftype	@"ET_EXEC"


//--------------------- .note.nv.tkinfo           --------------------------
	.section	.note.nv.tkinfo,"",@"SHT_NOTE"
	.sectionflags	@"SHF_NOTE_NV_TKINFO"
	.tkinfo
        /*0018*/ 	.word	0x00000002
        /*0030*/ 	.string	""
        /*0030*/ 	.string	"ptxas"
        /*0030*/ 	.string	"Cuda compilation tools, release 13.0, V13.0.88"
        /*0030*/ 	.string	"Build cuda_13.0.r13.0/compiler.36424714_0"
        /*0030*/ 	.string	"-arch sm_100 -m 64 "



//--------------------- .note.nv.cuinfo           --------------------------
	.section	.note.nv.cuinfo,"",@"SHT_NOTE"
	.sectionflags	@"SHF_NOTE_NV_CUINFO"
        /*0018*/ 	.short	0x0002
        /*001a*/ 	.short	0x0064
        /*001c*/ 	.short	0x0082
	.zero		2


//--------------------- .nv.info                  --------------------------
	.section	.nv.info,"",@"SHT_CUDA_INFO"
	.align	4


	//----- nvinfo : EIATTR_REGCOUNT
	.align		4
        /*0000*/ 	.byte	0x04, 0x2f
        /*0002*/ 	.short	(.L_44 - .L_43)
	.align		4
.L_43:
        /*0004*/ 	.word	index@(_ZN3cub18CUB_300001_SM_10006detail11EmptyKernelIvEEvv)
        /*0008*/ 	.word	0x00000004


	//----- nvinfo : EIATTR_FRAME_SIZE
	.align		4
.L_44:
        /*000c*/ 	.byte	0x04, 0x11
        /*000e*/ 	.short	(.L_46 - .L_45)
	.align		4
.L_45:
        /*0010*/ 	.word	index@(_ZN3cub18CUB_300001_SM_10006detail11EmptyKernelIvEEvv)
        /*0014*/ 	.word	0x00000000


	//----- nvinfo : EIATTR_MIN_STACK_SIZE
	.align		4
.L_46:
        /*0018*/ 	.byte	0x04, 0x12
        /*001a*/ 	.short	(.L_48 - .L_47)
	.align		4
.L_47:
        /*001c*/ 	.word	index@(_ZN3cub18CUB_300001_SM_10006detail11EmptyKernelIvEEvv)
        /*0020*/ 	.word	0x00000000
.L_48:


//--------------------- .nv.compat                --------------------------
	.section	.nv.compat,"",@"SHT_CUDA_COMPAT_INFO"
	.align	4
        /*0000*/ 	.byte	0x02, 0x09, 0x00, 0x00, 0x02, 0x02, 0x01, 0x00, 0x02, 0x05, 0x05, 0x00, 0x03, 0x07, 0x01, 0x01
        /*0010*/ 	.byte	0x02, 0x03, 0x00, 0x00, 0x02, 0x06, 0x01, 0x00, 0x04, 0x0b, 0x08, 0x00, 0x09, 0x00, 0x00, 0x00
        /*0020*/ 	.byte	0x00, 0x00, 0x00, 0x00


//--------------------- .nv.info._ZN3cub18CUB_300001_SM_10006detail11EmptyKernelIvEEvv --------------------------
	.section	.nv.info._ZN3cub18CUB_300001_SM_10006detail11EmptyKernelIvEEvv,"",@"SHT_CUDA_INFO"
	.sectionflags	@""
	.align	4


	//----- nvinfo : EIATTR_CUDA_API_VERSION
	.align		4
        /*0000*/ 	.byte	0x04, 0x37
        /*0002*/ 	.short	(.L_50 - .L_49)
.L_49:
        /*0004*/ 	.word	0x00000082


	//----- nvinfo : EIATTR_SPARSE_MMA_MASK
	.align		4
.L_50:
        /*0008*/ 	.byte	0x03, 0x50
        /*000a*/ 	.short	0x0000


	//----- nvinfo : EIATTR_MAXREG_COUNT
	.align		4
        /*000c*/ 	.byte	0x03, 0x1b
        /*000e*/ 	.short	0x00ff


	//----- nvinfo : EIATTR_MERCURY_ISA_VERSION
	.align		4
        /*0010*/ 	.byte	0x03, 0x5f
        /*0012*/ 	.short	0x0101


	//----- nvinfo : EIATTR_VRC_CTA_INIT_COUNT
	.align		4
        /*0014*/ 	.byte	0x02, 0x4a
	.zero		1
	.zero		1


	//----- nvinfo : EIATTR_EXIT_INSTR_OFFSETS
	.align		4
        /*0018*/ 	.byte	0x04, 0x1c
        /*001a*/ 	.short	(.L_52 - .L_51)


	//   ....[0]....
.L_51:
        /*001c*/ 	.word	0x00000010


	//----- nvinfo : EIATTR_SW_WAR
	.align		4
.L_52:
        /*0020*/ 	.byte	0x04, 0x36
        /*0022*/ 	.short	(.L_54 - .L_53)
.L_53:
        /*0024*/ 	.word	0x00000008
.L_54:


//--------------------- .nv.callgraph             --------------------------
	.section	.nv.callgraph,"",@"SHT_CUDA_CALLGRAPH"
	.align	4
	.sectionentsize	8
	.align		4
        /*0000*/ 	.word	0x00000000
	.align		4
        /*0004*/ 	.word	0xffffffff
	.align		4
        /*0008*/ 	.word	0x00000000
	.align		4
        /*000c*/ 	.word	0xfffffffe
	.align		4
        /*0010*/ 	.word	0x00000000
	.align		4
        /*0014*/ 	.word	0xfffffffd
	.align		4
        /*0018*/ 	.word	0x00000000
	.align		4
        /*001c*/ 	.word	0xfffffffc


//--------------------- .nv.constant4             --------------------------
	.section	.nv.constant4,"a",@progbits
	.align	8
	.align		8
.nv.constant4:
        /*0000*/ 	.dword	_ZN41_INTERNAL_4c4175a0_4_k_cu_83bc0ef7_2448134cuda3std3__45__cpo5beginE
	.align		8
        /*0008*/ 	.dword	_ZN41_INTERNAL_4c4175a0_4_k_cu_83bc0ef7_2448134cuda3std3__45__cpo3endE
	.align		8
        /*0010*/ 	.dword	_ZN41_INTERNAL_4c4175a0_4_k_cu_83bc0ef7_2448134cuda3std3__45__cpo6cbeginE
	.align		8
        /*0018*/ 	.dword	_ZN41_INTERNAL_4c4175a0_4_k_cu_83bc0ef7_2448134cuda3std3__45__cpo4cendE
	.align		8
        /*0020*/ 	.dword	_ZN41_INTERNAL_4c4175a0_4_k_cu_83bc0ef7_2448134cuda3std3__45__cpo6rbeginE
	.align		8
        /*0028*/ 	.dword	_ZN41_INTERNAL_4c4175a0_4_k_cu_83bc0ef7_2448134cuda3std3__45__cpo4rendE
	.align		8
        /*0030*/ 	.dword	_ZN41_INTERNAL_4c4175a0_4_k_cu_83bc0ef7_2448134cuda3std3__45__cpo7crbeginE
	.align		8
        /*0038*/ 	.dword	_ZN41_INTERNAL_4c4175a0_4_k_cu_83bc0ef7_2448134cuda3std3__45__cpo5crendE
	.align		8
        /*0040*/ 	.dword	_ZN41_INTERNAL_4c4175a0_4_k_cu_83bc0ef7_2448134cuda3std3__443_GLOBAL__N__4c4175a0_4_k_cu_83bc0ef7_2448136ignoreE
	.align		8
        /*0048*/ 	.dword	_ZN41_INTERNAL_4c4175a0_4_k_cu_83bc0ef7_2448134cuda3std3__419piecewise_constructE
	.align		8
        /*0050*/ 	.dword	_ZN41_INTERNAL_4c4175a0_4_k_cu_83bc0ef7_2448134cuda3std3__48in_placeE
	.align		8
        /*0058*/ 	.dword	_ZN41_INTERNAL_4c4175a0_4_k_cu_83bc0ef7_2448134cuda3std3__420unreachable_sentinelE
	.align		8
        /*0060*/ 	.dword	_ZN41_INTERNAL_4c4175a0_4_k_cu_83bc0ef7_2448134cuda3std3__47nulloptE
	.align		8
        /*0068*/ 	.dword	_ZN41_INTERNAL_4c4175a0_4_k_cu_83bc0ef7_2448134cuda3std3__48unexpectE
	.align		8
        /*0070*/ 	.dword	_ZN41_INTERNAL_4c4175a0_4_k_cu_83bc0ef7_2448134cuda3std6ranges3__45__cpo4swapE
	.align		8
        /*0078*/ 	.dword	_ZN41_INTERNAL_4c4175a0_4_k_cu_83bc0ef7_2448134cuda3std6ranges3__45__cpo9iter_moveE
	.align		8
        /*0080*/ 	.dword	_ZN41_INTERNAL_4c4175a0_4_k_cu_83bc0ef7_2448134cuda3std6ranges3__45__cpo5beginE
	.align		8
        /*0088*/ 	.dword	_ZN41_INTERNAL_4c4175a0_4_k_cu_83bc0ef7_2448134cuda3std6ranges3__45__cpo3endE
	.align		8
        /*0090*/ 	.dword	_ZN41_INTERNAL_4c4175a0_4_k_cu_83bc0ef7_2448134cuda3std6ranges3__45__cpo6cbeginE
	.align		8
        /*0098*/ 	.dword	_ZN41_INTERNAL_4c4175a0_4_k_cu_83bc0ef7_2448134cuda3std6ranges3__45__cpo4cendE
	.align		8
        /*00a0*/ 	.dword	_ZN41_INTERNAL_4c4175a0_4_k_cu_83bc0ef7_2448134cuda3std6ranges3__45__cpo7advanceE
	.align		8
        /*00a8*/ 	.dword	_ZN41_INTERNAL_4c4175a0_4_k_cu_83bc0ef7_2448134cuda3std6ranges3__45__cpo9iter_swapE
	.align		8
        /*00b0*/ 	.dword	_ZN41_INTERNAL_4c4175a0_4_k_cu_83bc0ef7_2448134cuda3std6ranges3__45__cpo4nextE
	.align		8
        /*00b8*/ 	.dword	_ZN41_INTERNAL_4c4175a0_4_k_cu_83bc0ef7_2448134cuda3std6ranges3__45__cpo4prevE
	.align		8
        /*00c0*/ 	.dword	_ZN41_INTERNAL_4c4175a0_4_k_cu_83bc0ef7_2448134cuda3std6ranges3__45__cpo4dataE
	.align		8
        /*00c8*/ 	.dword	_ZN41_INTERNAL_4c4175a0_4_k_cu_83bc0ef7_2448134cuda3std6ranges3__45__cpo5cdataE
	.align		8
        /*00d0*/ 	.dword	_ZN41_INTERNAL_4c4175a0_4_k_cu_83bc0ef7_2448134cuda3std6ranges3__45__cpo4sizeE
	.align		8
        /*00d8*/ 	.dword	_ZN41_INTERNAL_4c4175a0_4_k_cu_83bc0ef7_2448134cuda3std6ranges3__45__cpo5ssizeE
	.align		8
        /*00e0*/ 	.dword	_ZN41_INTERNAL_4c4175a0_4_k_cu_83bc0ef7_2448134cuda3std6ranges3__45__cpo8distanceE
	.align		8
        /*00e8*/ 	.dword	_ZN41_INTERNAL_4c4175a0_4_k_cu_83bc0ef7_2448136thrust24THRUST_300001_SM_1000_NS8cuda_cub3parE
	.align		8
        /*00f0*/ 	.dword	_ZN41_INTERNAL_4c4175a0_4_k_cu_83bc0ef7_2448136thrust24THRUST_300001_SM_1000_NS8cuda_cub10par_nosyncE
	.align		8
        /*00f8*/ 	.dword	_ZN41_INTERNAL_4c4175a0_4_k_cu_83bc0ef7_2448136thrust24THRUST_300001_SM_1000_NS6system6detail10sequential3seqE
	.align		8
        /*0100*/ 	.dword	_ZN41_INTERNAL_4c4175a0_4_k_cu_83bc0ef7_2448136thrust24THRUST_300001_SM_1000_NS12placeholders2_1E
	.align		8
        /*0108*/ 	.dword	_ZN41_INTERNAL_4c4175a0_4_k_cu_83bc0ef7_2448136thrust24THRUST_300001_SM_1000_NS12placeholders2_2E
	.align		8
        /*0110*/ 	.dword	_ZN41_INTERNAL_4c4175a0_4_k_cu_83bc0ef7_2448136thrust24THRUST_300001_SM_1000_NS12placeholders2_3E
	.align		8
        /*0118*/ 	.dword	_ZN41_INTERNAL_4c4175a0_4_k_cu_83bc0ef7_2448136thrust24THRUST_300001_SM_1000_NS12placeholders2_4E
	.align		8
        /*0120*/ 	.dword	_ZN41_INTERNAL_4c4175a0_4_k_cu_83bc0ef7_2448136thrust24THRUST_300001_SM_1000_NS12placeholders2_5E
	.align		8
        /*0128*/ 	.dword	_ZN41_INTERNAL_4c4175a0_4_k_cu_83bc0ef7_2448136thrust24THRUST_300001_SM_1000_NS12placeholders2_6E
	.align		8
        /*0130*/ 	.dword	_ZN41_INTERNAL_4c4175a0_4_k_cu_83bc0ef7_2448136thrust24THRUST_300001_SM_1000_NS12placeholders2_7E
	.align		8
        /*0138*/ 	.dword	_ZN41_INTERNAL_4c4175a0_4_k_cu_83bc0ef7_2448136thrust24THRUST_300001_SM_1000_NS12placeholders2_8E
	.align		8
        /*0140*/ 	.dword	_ZN41_INTERNAL_4c4175a0_4_k_cu_83bc0ef7_2448136thrust24THRUST_300001_SM_1000_NS12placeholders2_9E
	.align		8
        /*0148*/ 	.dword	_ZN41_INTERNAL_4c4175a0_4_k_cu_83bc0ef7_2448136thrust24THRUST_300001_SM_1000_NS12placeholders3_10E
	.align		8
        /*0150*/ 	.dword	_ZN41_INTERNAL_4c4175a0_4_k_cu_83bc0ef7_2448136thrust24THRUST_300001_SM_1000_NS3seqE


//--------------------- .text._ZN3cub18CUB_300001_SM_10006detail11EmptyKernelIvEEvv --------------------------
	.section	.text._ZN3cub18CUB_300001_SM_10006detail11EmptyKernelIvEEvv,"ax",@progbits
	.align	128
        .global         _ZN3cub18CUB_300001_SM_10006detail11EmptyKernelIvEEvv
        .type           _ZN3cub18CUB_300001_SM_10006detail11EmptyKernelIvEEvv,@function
        .size           _ZN3cub18CUB_300001_SM_10006detail11EmptyKernelIvEEvv,(.L_x_1 - _ZN3cub18CUB_300001_SM_10006detail11EmptyKernelIvEEvv)
        .other          _ZN3cub18CUB_300001_SM_10006detail11EmptyKernelIvEEvv,@"STO_CUDA_ENTRY STV_DEFAULT"
_ZN3cub18CUB_300001_SM_10006detail11EmptyKernelIvEEvv:
.text._ZN3cub18CUB_300001_SM_10006detail11EmptyKernelIvEEvv:
[----:B------:R-:W-:Y:S01]  /*0000*/  LDC R1, c[0x0][0x37c] ;  /* 0x0000df00ff017b82 */ /* 0x000fe20000000800 */
[----:B------:R-:W-:Y:S05]  /*0010*/  EXIT ;  /* 0x000000000000794d */ /* 0x000fea0003800000 */
.L_x_0:
[----:B------:R-:W-:-:S00]  /*0020*/  BRA `(.L_x_0) ;  /* 0xfffffffc00fc7947 */ /* 0x000fc0000383ffff */
[----:B------:R-:W-:-:S00]  /*0030*/  NOP ;  /* 0x0000000000007918 */ /* 0x000fc00000000000 */
        /* <DEDUP_REMOVED lines=12> */
.L_x_1:


//--------------------- .nv.shared.reserved.0     --------------------------
	.section	.nv.shared.reserved.0,"aw",@nobits
	.weak		__nv_reservedSMEM_offset_0_alias
	.size		__nv_reservedSMEM_offset_0_alias, 0, 64
	.other		__nv_reservedSMEM_offset_0_alias,@"STO_CUDA_RESERVED_SHARED STV_DEFAULT"
__nv_reservedSMEM_offset_0_alias:
	.zero		0
	.zero		64


//--------------------- .nv.global                --------------------------
	.section	.nv.global,"aw",@nobits
.nv.global:
	.type		_ZN41_INTERNAL_4c4175a0_4_k_cu_83bc0ef7_2448136thrust24THRUST_300001_SM_1000_NS3seqE,@object
	.size		_ZN41_INTERNAL_4c4175a0_4_k_cu_83bc0ef7_2448136thrust24THRUST_300001_SM_1000_NS3seqE,(_ZN41_INTERNAL_4c4175a0_4_k_cu_83bc0ef7_2448134cuda3std3__48in_placeE - _ZN41_INTERNAL_4c4175a0_4_k_cu_83bc0ef7_2448136thrust24THRUST_300001_SM_1000_NS3seqE)
_ZN41_INTERNAL_4c4175a0_4_k_cu_83bc0ef7_2448136thrust24THRUST_300001_SM_1000_NS3seqE:
	.zero		1
	.type		_ZN41_INTERNAL_4c4175a0_4_k_cu_83bc0ef7_2448134cuda3std3__48in_placeE,@object
	.size		_ZN41_INTERNAL_4c4175a0_4_k_cu_83bc0ef7_2448134cuda3std3__48in_placeE,(_ZN41_INTERNAL_4c4175a0_4_k_cu_83bc0ef7_2448134cuda3std6ranges3__45__cpo4sizeE - _ZN41_INTERNAL_4c4175a0_4_k_cu_83bc0ef7_2448134cuda3std3__48in_placeE)
_ZN41_INTERNAL_4c4175a0_4_k_cu_83bc0ef7_2448134cuda3std3__48in_placeE:
	.zero		1
	.type		_ZN41_INTERNAL_4c4175a0_4_k_cu_83bc0ef7_2448134cuda3std6ranges3__45__cpo4sizeE,@object
	.size		_ZN41_INTERNAL_4c4175a0_4_k_cu_83bc0ef7_2448134cuda3std6ranges3__45__cpo4sizeE,(_ZN41_INTERNAL_4c4175a0_4_k_cu_83bc0ef7_2448136thrust24THRUST_300001_SM_1000_NS12placeholders2_3E - _ZN41_INTERNAL_4c4175a0_4_k_cu_83bc0ef7_2448134cuda3std6ranges3__45__cpo4sizeE)
_ZN41_INTERNAL_4c4175a0_4_k_cu_83bc0ef7_2448134cuda3std6ranges3__45__cpo4sizeE:
	.zero		1
	.type		_ZN41_INTERNAL_4c4175a0_4_k_cu_83bc0ef7_2448136thrust24THRUST_300001_SM_1000_NS12placeholders2_3E,@object
	.size		_ZN41_INTERNAL_4c4175a0_4_k_cu_83bc0ef7_2448136thrust24THRUST_300001_SM_1000_NS12placeholders2_3E,(_ZN41_INTERNAL_4c4175a0_4_k_cu_83bc0ef7_2448134cuda3std3__45__cpo6cbeginE - _ZN41_INTERNAL_4c4175a0_4_k_cu_83bc0ef7_2448136thrust24THRUST_300001_SM_1000_NS12placeholders2_3E)
_ZN41_INTERNAL_4c4175a0_4_k_cu_83bc0ef7_2448136thrust24THRUST_300001_SM_1000_NS12placeholders2_3E:
	.zero		1
	.type		_ZN41_INTERNAL_4c4175a0_4_k_cu_83bc0ef7_2448134cuda3std3__45__cpo6cbeginE,@object
	.size		_ZN41_INTERNAL_4c4175a0_4_k_cu_83bc0ef7_2448134cuda3std3__45__cpo6cbeginE,(_ZN41_INTERNAL_4c4175a0_4_k_cu_83bc0ef7_2448134cuda3std6ranges3__45__cpo6cbeginE - _ZN41_INTERNAL_4c4175a0_4_k_cu_83bc0ef7_2448134cuda3std3__45__cpo6cbeginE)
_ZN41_INTERNAL_4c4175a0_4_k_cu_83bc0ef7_2448134cuda3std3__45__cpo6cbeginE:
	.zero		1
	.type		_ZN41_INTERNAL_4c4175a0_4_k_cu_83bc0ef7_2448134cuda3std6ranges3__45__cpo6cbeginE,@object
	.size		_ZN41_INTERNAL_4c4175a0_4_k_cu_83bc0ef7_2448134cuda3std6ranges3__45__cpo6cbeginE,(_ZN41_INTERNAL_4c4175a0_4_k_cu_83bc0ef7_2448136thrust24THRUST_300001_SM_1000_NS12placeholders2_7E - _ZN41_INTERNAL_4c4175a0_4_k_cu_83bc0ef7_2448134cuda3std6ranges3__45__cpo6cbeginE)
_ZN41_INTERNAL_4c4175a0_4_k_cu_83bc0ef7_2448134cuda3std6ranges3__45__cpo6cbeginE:
	.zero		1
	.type		_ZN41_INTERNAL_4c4175a0_4_k_cu_83bc0ef7_2448136thrust24THRUST_300001_SM_1000_NS12placeholders2_7E,@object
	.size		_ZN41_INTERNAL_4c4175a0_4_k_cu_83bc0ef7_2448136thrust24THRUST_300001_SM_1000_NS12placeholders2_7E,(_ZN41_INTERNAL_4c4175a0_4_k_cu_83bc0ef7_2448134cuda3std3__45__cpo7crbeginE - _ZN41_INTERNAL_4c4175a0_4_k_cu_83bc0ef7_2448136thrust24THRUST_300001_SM_1000_NS12placeholders2_7E)
_ZN41_INTERNAL_4c4175a0_4_k_cu_83bc0ef7_2448136thrust24THRUST_300001_SM_1000_NS12placeholders2_7E:
	.zero		1
	.type		_ZN41_INTERNAL_4c4175a0_4_k_cu_83bc0ef7_2448134cuda3std3__45__cpo7crbeginE,@object
	.size		_ZN41_INTERNAL_4c4175a0_4_k_cu_83bc0ef7_2448134cuda3std3__45__cpo7crbeginE,(_ZN41_INTERNAL_4c4175a0_4_k_cu_83bc0ef7_2448134cuda3std6ranges3__45__cpo4nextE - _ZN41_INTERNAL_4c4175a0_4_k_cu_83bc0ef7_2448134cuda3std3__45__cpo7crbeginE)
_ZN41_INTERNAL_4c4175a0_4_k_cu_83bc0ef7_2448134cuda3std3__45__cpo7crbeginE:
	.zero		1
	.type		_ZN41_INTERNAL_4c4175a0_4_k_cu_83bc0ef7_2448134cuda3std6ranges3__45__cpo4nextE,@object
	.size		_ZN41_INTERNAL_4c4175a0_4_k_cu_83bc0ef7_2448134cuda3std6ranges3__45__cpo4nextE,(_ZN41_INTERNAL_4c4175a0_4_k_cu_83bc0ef7_2448134cuda3std6ranges3__45__cpo4swapE - _ZN41_INTERNAL_4c4175a0_4_k_cu_83bc0ef7_2448134cuda3std6ranges3__45__cpo4nextE)
_ZN41_INTERNAL_4c4175a0_4_k_cu_83bc0ef7_2448134cuda3std6ranges3__45__cpo4nextE:
	.zero		1
	.type		_ZN41_INTERNAL_4c4175a0_4_k_cu_83bc0ef7_2448134cuda3std6ranges3__45__cpo4swapE,@object
	.size		_ZN41_INTERNAL_4c4175a0_4_k_cu_83bc0ef7_2448134cuda3std6ranges3__45__cpo4swapE,(_ZN41_INTERNAL_4c4175a0_4_k_cu_83bc0ef7_2448136thrust24THRUST_300001_SM_1000_NS8cuda_cub10par_nosyncE - _ZN41_INTERNAL_4c4175a0_4_k_cu_83bc0ef7_2448134cuda3std6ranges3__45__cpo4swapE)
_ZN41_INTERNAL_4c4175a0_4_k_cu_83bc0ef7_2448134cuda3std6ranges3__45__cpo4swapE:
	.zero		1
	.type		_ZN41_INTERNAL_4c4175a0_4_k_cu_83bc0ef7_2448136thrust24THRUST_300001_SM_1000_NS8cuda_cub10par_nosyncE,@object
	.size		_ZN41_INTERNAL_4c4175a0_4_k_cu_83bc0ef7_2448136thrust24THRUST_300001_SM_1000_NS8cuda_cub10par_nosyncE,(_ZN41_INTERNAL_4c4175a0_4_k_cu_83bc0ef7_2448136thrust24THRUST_300001_SM_1000_NS12placeholders2_9E - _ZN41_INTERNAL_4c4175a0_4_k_cu_83bc0ef7_2448136thrust24THRUST_300001_SM_1000_NS8cuda_cub10par_nosyncE)
_ZN41_INTERNAL_4c4175a0_4_k_cu_83bc0ef7_2448136thrust24THRUST_300001_SM_1000_NS8cuda_cub10par_nosyncE:
	.zero		1
	.type		_ZN41_INTERNAL_4c4175a0_4_k_cu_83bc0ef7_2448136thrust24THRUST_300001_SM_1000_NS12placeholders2_9E,@object
	.size		_ZN41_INTERNAL_4c4175a0_4_k_cu_83bc0ef7_2448136thrust24THRUST_300001_SM_1000_NS12placeholders2_9E,(_ZN41_INTERNAL_4c4175a0_4_k_cu_83bc0ef7_2448134cuda3std3__443_GLOBAL__N__4c4175a0_4_k_cu_83bc0ef7_2448136ignoreE - _ZN41_INTERNAL_4c4175a0_4_k_cu_83bc0ef7_2448136thrust24THRUST_300001_SM_1000_NS12placeholders2_9E)
_ZN41_INTERNAL_4c4175a0_4_k_cu_83bc0ef7_2448136thrust24THRUST_300001_SM_1000_NS12placeholders2_9E:
	.zero		1
	.type		_ZN41_INTERNAL_4c4175a0_4_k_cu_83bc0ef7_2448134cuda3std3__443_GLOBAL__N__4c4175a0_4_k_cu_83bc0ef7_2448136ignoreE,@object
	.size		_ZN41_INTERNAL_4c4175a0_4_k_cu_83bc0ef7_2448134cuda3std3__443_GLOBAL__N__4c4175a0_4_k_cu_83bc0ef7_2448136ignoreE,(_ZN41_INTERNAL_4c4175a0_4_k_cu_83bc0ef7_2448134cuda3std6ranges3__45__cpo4dataE - _ZN41_INTERNAL_4c4175a0_4_k_cu_83bc0ef7_2448134cuda3std3__443_GLOBAL__N__4c4175a0_4_k_cu_83bc0ef7_2448136ignoreE)
_ZN41_INTERNAL_4c4175a0_4_k_cu_83bc0ef7_2448134cuda3std3__443_GLOBAL__N__4c4175a0_4_k_cu_83bc0ef7_2448136ignoreE:
	.zero		1
	.type		_ZN41_INTERNAL_4c4175a0_4_k_cu_83bc0ef7_2448134cuda3std6ranges3__45__cpo4dataE,@object
	.size		_ZN41_INTERNAL_4c4175a0_4_k_cu_83bc0ef7_2448134cuda3std6ranges3__45__cpo4dataE,(_ZN41_INTERNAL_4c4175a0_4_k_cu_83bc0ef7_2448136thrust24THRUST_300001_SM_1000_NS12placeholders2_1E - _ZN41_INTERNAL_4c4175a0_4_k_cu_83bc0ef7_2448134cuda3std6ranges3__45__cpo4dataE)
_ZN41_INTERNAL_4c4175a0_4_k_cu_83bc0ef7_2448134cuda3std6ranges3__45__cpo4dataE:
	.zero		1
	.type		_ZN41_INTERNAL_4c4175a0_4_k_cu_83bc0ef7_2448136thrust24THRUST_300001_SM_1000_NS12placeholders2_1E,@object
	.size		_ZN41_INTERNAL_4c4175a0_4_k_cu_83bc0ef7_2448136thrust24THRUST_300001_SM_1000_NS12placeholders2_1E,(_ZN41_INTERNAL_4c4175a0_4_k_cu_83bc0ef7_2448134cuda3std3__45__cpo5beginE - _ZN41_INTERNAL_4c4175a0_4_k_cu_83bc0ef7_2448136thrust24THRUST_300001_SM_1000_NS12placeholders2_1E)
_ZN41_INTERNAL_4c4175a0_4_k_cu_83bc0ef7_2448136thrust24THRUST_300001_SM_1000_NS12placeholders2_1E:
	.zero		1
	.type		_ZN41_INTERNAL_4c4175a0_4_k_cu_83bc0ef7_2448134cuda3std3__45__cpo5beginE,@object
	.size		_ZN41_INTERNAL_4c4175a0_4_k_cu_83bc0ef7_2448134cuda3std3__45__cpo5beginE,(_ZN41_INTERNAL_4c4175a0_4_k_cu_83bc0ef7_2448134cuda3std6ranges3__45__cpo5beginE - _ZN41_INTERNAL_4c4175a0_4_k_cu_83bc0ef7_2448134cuda3std3__45__cpo5beginE)
_ZN41_INTERNAL_4c4175a0_4_k_cu_83bc0ef7_2448134cuda3std3__45__cpo5beginE:
	.zero		1
	.type		_ZN41_INTERNAL_4c4175a0_4_k_cu_83bc0ef7_2448134cuda3std6ranges3__45__cpo5beginE,@object
	.size		_ZN41_INTERNAL_4c4175a0_4_k_cu_83bc0ef7_2448134cuda3std6ranges3__45__cpo5beginE,(_ZN41_INTERNAL_4c4175a0_4_k_cu_83bc0ef7_2448136thrust24THRUST_300001_SM_1000_NS12placeholders2_5E - _ZN41_INTERNAL_4c4175a0_4_k_cu_83bc0ef7_2448134cuda3std6ranges3__45__cpo5beginE)
_ZN41_INTERNAL_4c4175a0_4_k_cu_83bc0ef7_2448134cuda3std6ranges3__45__cpo5beginE:
	.zero		1
	.type		_ZN41_INTERNAL_4c4175a0_4_k_cu_83bc0ef7_2448136thrust24THRUST_300001_SM_1000_NS12placeholders2_5E,@object
	.size		_ZN41_INTERNAL_4c4175a0_4_k_cu_83bc0ef7_2448136thrust24THRUST_300001_SM_1000_NS12placeholders2_5E,(_ZN41_INTERNAL_4c4175a0_4_k_cu_83bc0ef7_2448134cuda3std3__45__cpo6rbeginE - _ZN41_INTERNAL_4c4175a0_4_k_cu_83bc0ef7_2448136thrust24THRUST_300001_SM_1000_NS12placeholders2_5E)
_ZN41_INTERNAL_4c4175a0_4_k_cu_83bc0ef7_2448136thrust24THRUST_300001_SM_1000_NS12placeholders2_5E:
	.zero		1
	.type		_ZN41_INTERNAL_4c4175a0_4_k_cu_83bc0ef7_2448134cuda3std3__45__cpo6rbeginE,@object
	.size		_ZN41_INTERNAL_4c4175a0_4_k_cu_83bc0ef7_2448134cuda3std3__45__cpo6rbeginE,(_ZN41_INTERNAL_4c4175a0_4_k_cu_83bc0ef7_2448134cuda3std6ranges3__45__cpo7advanceE - _ZN41_INTERNAL_4c4175a0_4_k_cu_83bc0ef7_2448134cuda3std3__45__cpo6rbeginE)
_ZN41_INTERNAL_4c4175a0_4_k_cu_83bc0ef7_2448134cuda3std3__45__cpo6rbeginE:
	.zero		1
	.type		_ZN41_INTERNAL_4c4175a0_4_k_cu_83bc0ef7_2448134cuda3std6ranges3__45__cpo7advanceE,@object
	.size		_ZN41_INTERNAL_4c4175a0_4_k_cu_83bc0ef7_2448134cuda3std6ranges3__45__cpo7advanceE,(_ZN41_INTERNAL_4c4175a0_4_k_cu_83bc0ef7_2448134cuda3std3__47nulloptE - _ZN41_INTERNAL_4c4175a0_4_k_cu_83bc0ef7_2448134cuda3std6ranges3__45__cpo7advanceE)
_ZN41_INTERNAL_4c4175a0_4_k_cu_83bc0ef7_2448134cuda3std6ranges3__45__cpo7advanceE:
	.zero		1
	.type		_ZN41_INTERNAL_4c4175a0_4_k_cu_83bc0ef7_2448134cuda3std3__47nulloptE,@object
	.size		_ZN41_INTERNAL_4c4175a0_4_k_cu_83bc0ef7_2448134cuda3std3__47nulloptE,(_ZN41_INTERNAL_4c4175a0_4_k_cu_83bc0ef7_2448134cuda3std6ranges3__45__cpo8distanceE - _ZN41_INTERNAL_4c4175a0_4_k_cu_83bc0ef7_2448134cuda3std3__47nulloptE)
_ZN41_INTERNAL_4c4175a0_4_k_cu_83bc0ef7_2448134cuda3std3__47nulloptE:
	.zero		1
	.type		_ZN41_INTERNAL_4c4175a0_4_k_cu_83bc0ef7_2448134cuda3std6ranges3__45__cpo8distanceE,@object
	.size		_ZN41_INTERNAL_4c4175a0_4_k_cu_83bc0ef7_2448134cuda3std6ranges3__45__cpo8distanceE,(_ZN41_INTERNAL_4c4175a0_4_k_cu_83bc0ef7_2448136thrust24THRUST_300001_SM_1000_NS12placeholders3_10E - _ZN41_INTERNAL_4c4175a0_4_k_cu_83bc0ef7_2448134cuda3std6ranges3__45__cpo8distanceE)
_ZN41_INTERNAL_4c4175a0_4_k_cu_83bc0ef7_2448134cuda3std6ranges3__45__cpo8distanceE:
	.zero		1
	.type		_ZN41_INTERNAL_4c4175a0_4_k_cu_83bc0ef7_2448136thrust24THRUST_300001_SM_1000_NS12placeholders3_10E,@object
	.size		_ZN41_INTERNAL_4c4175a0_4_k_cu_83bc0ef7_2448136thrust24THRUST_300001_SM_1000_NS12placeholders3_10E,(_ZN41_INTERNAL_4c4175a0_4_k_cu_83bc0ef7_2448134cuda3std3__419piecewise_constructE - _ZN41_INTERNAL_4c4175a0_4_k_cu_83bc0ef7_2448136thrust24THRUST_300001_SM_1000_NS12placeholders3_10E)
_ZN41_INTERNAL_4c4175a0_4_k_cu_83bc0ef7_2448136thrust24THRUST_300001_SM_1000_NS12placeholders3_10E:
	.zero		1
	.type		_ZN41_INTERNAL_4c4175a0_4_k_cu_83bc0ef7_2448134cuda3std3__419piecewise_constructE,@object
	.size		_ZN41_INTERNAL_4c4175a0_4_k_cu_83bc0ef7_2448134cuda3std3__419piecewise_constructE,(_ZN41_INTERNAL_4c4175a0_4_k_cu_83bc0ef7_2448134cuda3std6ranges3__45__cpo5cdataE - _ZN41_INTERNAL_4c4175a0_4_k_cu_83bc0ef7_2448134cuda3std3__419piecewise_constructE)
_ZN41_INTERNAL_4c4175a0_4_k_cu_83bc0ef7_2448134cuda3std3__419piecewise_constructE:
	.zero		1
	.type		_ZN41_INTERNAL_4c4175a0_4_k_cu_83bc0ef7_2448134cuda3std6ranges3__45__cpo5cdataE,@object
	.size		_ZN41_INTERNAL_4c4175a0_4_k_cu_83bc0ef7_2448134cuda3std6ranges3__45__cpo5cdataE,(_ZN41_INTERNAL_4c4175a0_4_k_cu_83bc0ef7_2448136thrust24THRUST_300001_SM_1000_NS12placeholders2_2E - _ZN41_INTERNAL_4c4175a0_4_k_cu_83bc0ef7_2448134cuda3std6ranges3__45__cpo5cdataE)
_ZN41_INTERNAL_4c4175a0_4_k_cu_83bc0ef7_2448134cuda3std6ranges3__45__cpo5cdataE:
	.zero		1
	.type		_ZN41_INTERNAL_4c4175a0_4_k_cu_83bc0ef7_2448136thrust24THRUST_300001_SM_1000_NS12placeholders2_2E,@object
	.size		_ZN41_INTERNAL_4c4175a0_4_k_cu_83bc0ef7_2448136thrust24THRUST_300001_SM_1000_NS12placeholders2_2E,(_ZN41_INTERNAL_4c4175a0_4_k_cu_83bc0ef7_2448134cuda3std3__45__cpo3endE - _ZN41_INTERNAL_4c4175a0_4_k_cu_83bc0ef7_2448136thrust24THRUST_300001_SM_1000_NS12placeholders2_2E)
_ZN41_INTERNAL_4c4175a0_4_k_cu_83bc0ef7_2448136thrust24THRUST_300001_SM_1000_NS12placeholders2_2E:
	.zero		1
	.type		_ZN41_INTERNAL_4c4175a0_4_k_cu_83bc0ef7_2448134cuda3std3__45__cpo3endE,@object
	.size		_ZN41_INTERNAL_4c4175a0_4_k_cu_83bc0ef7_2448134cuda3std3__45__cpo3endE,(_ZN41_INTERNAL_4c4175a0_4_k_cu_83bc0ef7_2448134cuda3std6ranges3__45__cpo3endE - _ZN41_INTERNAL_4c4175a0_4_k_cu_83bc0ef7_2448134cuda3std3__45__cpo3endE)
_ZN41_INTERNAL_4c4175a0_4_k_cu_83bc0ef7_2448134cuda3std3__45__cpo3endE:
	.zero		1
	.type		_ZN41_INTERNAL_4c4175a0_4_k_cu_83bc0ef7_2448134cuda3std6ranges3__45__cpo3endE,@object
	.size		_ZN41_INTERNAL_4c4175a0_4_k_cu_83bc0ef7_2448134cuda3std6ranges3__45__cpo3endE,(_ZN41_INTERNAL_4c4175a0_4_k_cu_83bc0ef7_2448136thrust24THRUST_300001_SM_1000_NS12placeholders2_6E - _ZN41_INTERNAL_4c4175a0_4_k_cu_83bc0ef7_2448134cuda3std6ranges3__45__cpo3endE)
_ZN41_INTERNAL_4c4175a0_4_k_cu_83bc0ef7_2448134cuda3std6ranges3__45__cpo3endE:
	.zero		1
	.type		_ZN41_INTERNAL_4c4175a0_4_k_cu_83bc0ef7_2448136thrust24THRUST_300001_SM_1000_NS12placeholders2_6E,@object
	.size		_ZN41_INTERNAL_4c4175a0_4_k_cu_83bc0ef7_2448136thrust24THRUST_300001_SM_1000_NS12placeholders2_6E,(_ZN41_INTERNAL_4c4175a0_4_k_cu_83bc0ef7_2448134cuda3std3__45__cpo4rendE - _ZN41_INTERNAL_4c4175a0_4_k_cu_83bc0ef7_2448136thrust24THRUST_300001_SM_1000_NS12placeholders2_6E)
_ZN41_INTERNAL_4c4175a0_4_k_cu_83bc0ef7_2448136thrust24THRUST_300001_SM_1000_NS12placeholders2_6E:
	.zero		1
	.type		_ZN41_INTERNAL_4c4175a0_4_k_cu_83bc0ef7_2448134cuda3std3__45__cpo4rendE,@object
	.size		_ZN41_INTERNAL_4c4175a0_4_k_cu_83bc0ef7_2448134cuda3std3__45__cpo4rendE,(_ZN41_INTERNAL_4c4175a0_4_k_cu_83bc0ef7_2448134cuda3std6ranges3__45__cpo9iter_swapE - _ZN41_INTERNAL_4c4175a0_4_k_cu_83bc0ef7_2448134cuda3std3__45__cpo4rendE)
_ZN41_INTERNAL_4c4175a0_4_k_cu_83bc0ef7_2448134cuda3std3__45__cpo4rendE:
	.zero		1
	.type		_ZN41_INTERNAL_4c4175a0_4_k_cu_83bc0ef7_2448134cuda3std6ranges3__45__cpo9iter_swapE,@object
	.size		_ZN41_INTERNAL_4c4175a0_4_k_cu_83bc0ef7_2448134cuda3std6ranges3__45__cpo9iter_swapE,(_ZN41_INTERNAL_4c4175a0_4_k_cu_83bc0ef7_2448134cuda3std3__48unexpectE - _ZN41_INTERNAL_4c4175a0_4_k_cu_83bc0ef7_2448134cuda3std6ranges3__45__cpo9iter_swapE)
_ZN41_INTERNAL_4c4175a0_4_k_cu_83bc0ef7_2448134cuda3std6ranges3__45__cpo9iter_swapE:
	.zero		1
	.type		_ZN41_INTERNAL_4c4175a0_4_k_cu_83bc0ef7_2448134cuda3std3__48unexpectE,@object
	.size		_ZN41_INTERNAL_4c4175a0_4_k_cu_83bc0ef7_2448134cuda3std3__48unexpectE,(_ZN41_INTERNAL_4c4175a0_4_k_cu_83bc0ef7_2448136thrust24THRUST_300001_SM_1000_NS8cuda_cub3parE - _ZN41_INTERNAL_4c4175a0_4_k_cu_83bc0ef7_2448134cuda3std3__48unexpectE)
_ZN41_INTERNAL_4c4175a0_4_k_cu_83bc0ef7_2448134cuda3std3__48unexpectE:
	.zero		1
	.type		_ZN41_INTERNAL_4c4175a0_4_k_cu_83bc0ef7_2448136thrust24THRUST_300001_SM_1000_NS8cuda_cub3parE,@object
	.size		_ZN41_INTERNAL_4c4175a0_4_k_cu_83bc0ef7_2448136thrust24THRUST_300001_SM_1000_NS8cuda_cub3parE,(_ZN41_INTERNAL_4c4175a0_4_k_cu_83bc0ef7_2448136thrust24THRUST_300001_SM_1000_NS12placeholders2_4E - _ZN41_INTERNAL_4c4175a0_4_k_cu_83bc0ef7_2448136thrust24THRUST_300001_SM_1000_NS8cuda_cub3parE)
_ZN41_INTERNAL_4c4175a0_4_k_cu_83bc0ef7_2448136thrust24THRUST_300001_SM_1000_NS8cuda_cub3parE:
	.zero		1
	.type		_ZN41_INTERNAL_4c4175a0_4_k_cu_83bc0ef7_2448136thrust24THRUST_300001_SM_1000_NS12placeholders2_4E,@object
	.size		_ZN41_INTERNAL_4c4175a0_4_k_cu_83bc0ef7_2448136thrust24THRUST_300001_SM_1000_NS12placeholders2_4E,(_ZN41_INTERNAL_4c4175a0_4_k_cu_83bc0ef7_2448134cuda3std3__45__cpo4cendE - _ZN41_INTERNAL_4c4175a0_4_k_cu_83bc0ef7_2448136thrust24THRUST_300001_SM_1000_NS12placeholders2_4E)
_ZN41_INTERNAL_4c4175a0_4_k_cu_83bc0ef7_2448136thrust24THRUST_300001_SM_1000_NS12placeholders2_4E:
	.zero		1
	.type		_ZN41_INTERNAL_4c4175a0_4_k_cu_83bc0ef7_2448134cuda3std3__45__cpo4cendE,@object
	.size		_ZN41_INTERNAL_4c4175a0_4_k_cu_83bc0ef7_2448134cuda3std3__45__cpo4cendE,(_ZN41_INTERNAL_4c4175a0_4_k_cu_83bc0ef7_2448134cuda3std6ranges3__45__cpo4cendE - _ZN41_INTERNAL_4c4175a0_4_k_cu_83bc0ef7_2448134cuda3std3__45__cpo4cendE)
_ZN41_INTERNAL_4c4175a0_4_k_cu_83bc0ef7_2448134cuda3std3__45__cpo4cendE:
	.zero		1
	.type		_ZN41_INTERNAL_4c4175a0_4_k_cu_83bc0ef7_2448134cuda3std6ranges3__45__cpo4cendE,@object
	.size		_ZN41_INTERNAL_4c4175a0_4_k_cu_83bc0ef7_2448134cuda3std6ranges3__45__cpo4cendE,(_ZN41_INTERNAL_4c4175a0_4_k_cu_83bc0ef7_2448134cuda3std3__420unreachable_sentinelE - _ZN41_INTERNAL_4c4175a0_4_k_cu_83bc0ef7_2448134cuda3std6ranges3__45__cpo4cendE)
_ZN41_INTERNAL_4c4175a0_4_k_cu_83bc0ef7_2448134cuda3std6ranges3__45__cpo4cendE:
	.zero		1
	.type		_ZN41_INTERNAL_4c4175a0_4_k_cu_83bc0ef7_2448134cuda3std3__420unreachable_sentinelE,@object
	.size		_ZN41_INTERNAL_4c4175a0_4_k_cu_83bc0ef7_2448134cuda3std3__420unreachable_sentinelE,(_ZN41_INTERNAL_4c4175a0_4_k_cu_83bc0ef7_2448134cuda3std6ranges3__45__cpo5ssizeE - _ZN41_INTERNAL_4c4175a0_4_k_cu_83bc0ef7_2448134cuda3std3__420unreachable_sentinelE)
_ZN41_INTERNAL_4c4175a0_4_k_cu_83bc0ef7_2448134cuda3std3__420unreachable_sentinelE:
	.zero		1
	.type		_ZN41_INTERNAL_4c4175a0_4_k_cu_83bc0ef7_2448134cuda3std6ranges3__45__cpo5ssizeE,@object
	.size		_ZN41_INTERNAL_4c4175a0_4_k_cu_83bc0ef7_2448134cuda3std6ranges3__45__cpo5ssizeE,(_ZN41_INTERNAL_4c4175a0_4_k_cu_83bc0ef7_2448136thrust24THRUST_300001_SM_1000_NS12placeholders2_8E - _ZN41_INTERNAL_4c4175a0_4_k_cu_83bc0ef7_2448134cuda3std6ranges3__45__cpo5ssizeE)
_ZN41_INTERNAL_4c4175a0_4_k_cu_83bc0ef7_2448134cuda3std6ranges3__45__cpo5ssizeE:
	.zero		1
	.type		_ZN41_INTERNAL_4c4175a0_4_k_cu_83bc0ef7_2448136thrust24THRUST_300001_SM_1000_NS12placeholders2_8E,@object
	.size		_ZN41_INTERNAL_4c4175a0_4_k_cu_83bc0ef7_2448136thrust24THRUST_300001_SM_1000_NS12placeholders2_8E,(_ZN41_INTERNAL_4c4175a0_4_k_cu_83bc0ef7_2448134cuda3std3__45__cpo5crendE - _ZN41_INTERNAL_4c4175a0_4_k_cu_83bc0ef7_2448136thrust24THRUST_300001_SM_1000_NS12placeholders2_8E)
_ZN41_INTERNAL_4c4175a0_4_k_cu_83bc0ef7_2448136thrust24THRUST_300001_SM_1000_NS12placeholders2_8E:
	.zero		1
	.type		_ZN41_INTERNAL_4c4175a0_4_k_cu_83bc0ef7_2448134cuda3std3__45__cpo5crendE,@object
	.size		_ZN41_INTERNAL_4c4175a0_4_k_cu_83bc0ef7_2448134cuda3std3__45__cpo5crendE,(_ZN41_INTERNAL_4c4175a0_4_k_cu_83bc0ef7_2448134cuda3std6ranges3__45__cpo4prevE - _ZN41_INTERNAL_4c4175a0_4_k_cu_83bc0ef7_2448134cuda3std3__45__cpo5crendE)
_ZN41_INTERNAL_4c4175a0_4_k_cu_83bc0ef7_2448134cuda3std3__45__cpo5crendE:
	.zero		1
	.type		_ZN41_INTERNAL_4c4175a0_4_k_cu_83bc0ef7_2448134cuda3std6ranges3__45__cpo4prevE,@object
	.size		_ZN41_INTERNAL_4c4175a0_4_k_cu_83bc0ef7_2448134cuda3std6ranges3__45__cpo4prevE,(_ZN41_INTERNAL_4c4175a0_4_k_cu_83bc0ef7_2448134cuda3std6ranges3__45__cpo9iter_moveE - _ZN41_INTERNAL_4c4175a0_4_k_cu_83bc0ef7_2448134cuda3std6ranges3__45__cpo4prevE)
_ZN41_INTERNAL_4c4175a0_4_k_cu_83bc0ef7_2448134cuda3std6ranges3__45__cpo4prevE:
	.zero		1
	.type		_ZN41_INTERNAL_4c4175a0_4_k_cu_83bc0ef7_2448134cuda3std6ranges3__45__cpo9iter_moveE,@object
	.size		_ZN41_INTERNAL_4c4175a0_4_k_cu_83bc0ef7_2448134cuda3std6ranges3__45__cpo9iter_moveE,(_ZN41_INTERNAL_4c4175a0_4_k_cu_83bc0ef7_2448136thrust24THRUST_300001_SM_1000_NS6system6detail10sequential3seqE - _ZN41_INTERNAL_4c4175a0_4_k_cu_83bc0ef7_2448134cuda3std6ranges3__45__cpo9iter_moveE)
_ZN41_INTERNAL_4c4175a0_4_k_cu_83bc0ef7_2448134cuda3std6ranges3__45__cpo9iter_moveE:
	.zero		1
	.type		_ZN41_INTERNAL_4c4175a0_4_k_cu_83bc0ef7_2448136thrust24THRUST_300001_SM_1000_NS6system6detail10sequential3seqE,@object
	.size		_ZN41_INTERNAL_4c4175a0_4_k_cu_83bc0ef7_2448136thrust24THRUST_300001_SM_1000_NS6system6detail10sequential3seqE,(.L_31 - _ZN41_INTERNAL_4c4175a0_4_k_cu_83bc0ef7_2448136thrust24THRUST_300001_SM_1000_NS6system6detail10sequential3seqE)
_ZN41_INTERNAL_4c4175a0_4_k_cu_83bc0ef7_2448136thrust24THRUST_300001_SM_1000_NS6system6detail10sequential3seqE:
	.zero		1
.L_31:


//--------------------- .nv.constant0._ZN3cub18CUB_300001_SM_10006detail11EmptyKernelIvEEvv --------------------------
	.section	.nv.constant0._ZN3cub18CUB_300001_SM_10006detail11EmptyKernelIvEEvv,"a",@progbits
	.sectionflags	@""
	.align	4
.nv.constant0._ZN3cub18CUB_300001_SM_10006detail11EmptyKernelIvEEvv:
	.zero		896


//--------------------- SYMBOLS --------------------------

	.type		.nv.reservedSmem.offset0,@object
	.size		.nv.reservedSmem.offset0,0x4
